	.headerflags	@"EF_CUDA_TEXMODE_UNIFIED EF_CUDA_64BIT_ADDRESS EF_CUDA_ACCELERATORS EF_CUDA_SM90 EF_CUDA_VIRTUAL_SM(EF_CUDA_SM90)"
	.elftype	@"ET_EXEC"


//--------------------- .nv.info                  --------------------------
	.section	.nv.info,"",@"SHT_CUDA_INFO"
	.align	4


	//----- nvinfo : EIATTR_REGCOUNT
	.align		4
        /*0000*/ 	.byte	0x04, 0x2f
        /*0002*/ 	.short	(.L_1 - .L_0)
	.align		4
.L_0:
        /*0004*/ 	.word	index@(triton_poi_fused_reflection_pad1d_27)
        /*0008*/ 	.word	0x0000000c


	//----- nvinfo : EIATTR_MIN_STACK_SIZE
	.align		4
.L_1:
        /*000c*/ 	.byte	0x04, 0x12
        /*000e*/ 	.short	(.L_3 - .L_2)
	.align		4
.L_2:
        /*0010*/ 	.word	index@(triton_poi_fused_reflection_pad1d_27)
        /*0014*/ 	.word	0x00000000


	//----- nvinfo : EIATTR_FRAME_SIZE
	.align		4
.L_3:
        /*0018*/ 	.byte	0x04, 0x11
        /*001a*/ 	.short	(.L_5 - .L_4)
	.align		4
.L_4:
        /*001c*/ 	.word	index@(triton_poi_fused_reflection_pad1d_27)
        /*0020*/ 	.word	0x00000000


	//----- nvinfo : EIATTR_MIN_STACK_SIZE
	.align		4
.L_5:
        /*0024*/ 	.byte	0x04, 0x12
        /*0026*/ 	.short	(.L_7 - .L_6)
	.align		4
.L_6:
        /*0028*/ 	.word	index@(triton_poi_fused_reflection_pad1d_27)
        /*002c*/ 	.word	0x00000000
.L_7:


//--------------------- .nv.info.triton_poi_fused_reflection_pad1d_27 --------------------------
	.section	.nv.info.triton_poi_fused_reflection_pad1d_27,"",@"SHT_CUDA_INFO"
	.sectionflags	@""
	.align	4


	//----- nvinfo : EIATTR_CUDA_API_VERSION
	.align		4
        /*0000*/ 	.byte	0x04, 0x37
        /*0002*/ 	.short	(.L_9 - .L_8)
.L_8:
        /*0004*/ 	.word	0x0000007c


	//----- nvinfo : EIATTR_KPARAM_INFO
	.align		4
.L_9:
        /*0008*/ 	.byte	0x04, 0x17
        /*000a*/ 	.short	(.L_11 - .L_10)
.L_10:
        /*000c*/ 	.word	0x00000000
        /*0010*/ 	.short	0x0002
        /*0012*/ 	.short	0x0010
        /*0014*/ 	.byte	0x00, 0xf0, 0x11, 0x00


	//----- nvinfo : EIATTR_KPARAM_INFO
	.align		4
.L_11:
        /*0018*/ 	.byte	0x04, 0x17
        /*001a*/ 	.short	(.L_13 - .L_12)
.L_12:
        /*001c*/ 	.word	0x00000000
        /*0020*/ 	.short	0x0001
        /*0022*/ 	.short	0x0008
        /*0024*/ 	.byte	0x00, 0xf4, 0x21, 0x00


	//----- nvinfo : EIATTR_KPARAM_INFO
	.align		4
.L_13:
        /*0028*/ 	.byte	0x04, 0x17
        /*002a*/ 	.short	(.L_15 - .L_14)
.L_14:
        /*002c*/ 	.word	0x00000000
        /*0030*/ 	.short	0x0000
        /*0032*/ 	.short	0x0000
        /*0034*/ 	.byte	0x00, 0xf4, 0x21, 0x00


	//----- nvinfo : EIATTR_SPARSE_MMA_MASK
	.align		4
.L_15:
        /*0038*/ 	.byte	0x03, 0x50
        /*003a*/ 	.short	0x0000


	//----- nvinfo : EIATTR_MAXREG_COUNT
	.align		4
        /*003c*/ 	.byte	0x03, 0x1b
        /*003e*/ 	.short	0x00ff


	//----- nvinfo : EIATTR_EXIT_INSTR_OFFSETS
	.align		4
        /*0040*/ 	.byte	0x04, 0x1c
        /*0042*/ 	.short	(.L_17 - .L_16)


	//   ....[0]....
.L_16:
        /*0044*/ 	.word	0x00000170


	//   ....[1]....
        /*0048*/ 	.word	0x00000190


	//----- nvinfo : EIATTR_REQNTID
	.align		4
.L_17:
        /*004c*/ 	.byte	0x04, 0x10
        /*004e*/ 	.short	(.L_19 - .L_18)
.L_18:
        /*0050*/ 	.word	0x00000080
        /*0054*/ 	.word	0x00000001
        /*0058*/ 	.word	0x00000001


	//----- nvinfo : EIATTR_CRS_STACK_SIZE
	.align		4
.L_19:
        /*005c*/ 	.byte	0x04, 0x1e
        /*005e*/ 	.short	(.L_21 - .L_20)
.L_20:
        /*0060*/ 	.word	0x00000000


	//----- nvinfo : EIATTR_CBANK_PARAM_SIZE
	.align		4
.L_21:
        /*0064*/ 	.byte	0x03, 0x19
        /*0066*/ 	.short	0x0014


	//----- nvinfo : EIATTR_PARAM_CBANK
	.align		4
        /*0068*/ 	.byte	0x04, 0x0a
        /*006a*/ 	.short	(.L_23 - .L_22)
	.align		4
.L_22:
        /*006c*/ 	.word	index@(.nv.constant0.triton_poi_fused_reflection_pad1d_27)
        /*0070*/ 	.short	0x0210
        /*0072*/ 	.short	0x0014


	//----- nvinfo : EIATTR_SW_WAR
	.align		4
.L_23:
        /*0074*/ 	.byte	0x04, 0x36
        /*0076*/ 	.short	(.L_25 - .L_24)
.L_24:
        /*0078*/ 	.word	0x00000008
.L_25:


//--------------------- .nv.callgraph             --------------------------
	.section	.nv.callgraph,"",@"SHT_CUDA_CALLGRAPH"
	.align	4
	.sectionentsize	8
	.align		4
        /*0000*/ 	.word	0x00000000
	.align		4
        /*0004*/ 	.word	0xffffffff
	.align		4
        /*0008*/ 	.word	0x00000000
	.align		4
        /*000c*/ 	.word	0xfffffffe
	.align		4
        /*0010*/ 	.word	0x00000000
	.align		4
        /*0014*/ 	.word	0xfffffffd
	.align		4
        /*0018*/ 	.word	0x00000000
	.align		4
        /*001c*/ 	.word	0xfffffffc


//--------------------- .text.triton_poi_fused_reflection_pad1d_27 --------------------------
	.section	.text.triton_poi_fused_reflection_pad1d_27,"ax",@progbits
	.align	128
        .global         triton_poi_fused_reflection_pad1d_27
        .type           triton_poi_fused_reflection_pad1d_27,@function
        .size           triton_poi_fused_reflection_pad1d_27,(.L_x_3 - triton_poi_fused_reflection_pad1d_27)
        .other          triton_poi_fused_reflection_pad1d_27,@"STO_CUDA_ENTRY STV_DEFAULT"
triton_poi_fused_reflection_pad1d_27:
.text.triton_poi_fused_reflection_pad1d_27:
[----:B------:R-:W0:Y:S02]  /*0000*/  LDC R1, c[0x0][0x28] ;  /* 0x00000a00ff017b82 */ /* 0x000e240000000800 */
[----:B------:R-:W1:Y:S01]  /*0010*/  S2R R0, SR_TID.X ;  /* 0x0000000000007919 */ /* 0x000e620000002100 */
[----:B------:R-:W2:Y:S01]  /*0020*/  LDC.64 R4, c[0x0][0x218] ;  /* 0x00008600ff047b82 */ /* 0x000ea20000000a00 */
[----:B------:R-:W-:Y:S01]  /*0030*/  ULDC.64 UR4, c[0x0][0x208] ;  /* 0x0000820000047ab9 */ /* 0x000fe20000000a00 */
[----:B------:R-:W-:Y:S01]  /*0040*/  BSSY B0, `(.L_x_0) ;  /* 0x0000012000007945 */ /* 0x000fe20003800000 */
[----:B------:R-:W3:Y:S01]  /*0050*/  S2R R7, SR_CTAID.X ;  /* 0x0000000000077919 */ /* 0x000ee20000002500 */
[----:B-1----:R-:W-:-:S05]  /*0060*/  LOP3.LUT R0, R0, 0x7f, RZ, 0xc0, !PT ;  /* 0x0000007f00007812 */ /* 0x002fca00078ec0ff */
[----:B---3--:R-:W-:-:S04]  /*0070*/  IMAD R7, R7, 0x80, R0 ;  /* 0x0000008007077824 */ /* 0x008fc800078e0200 */
[C---:B------:R-:W-:Y:S01]  /*0080*/  IMAD.HI R0, R7.reuse, 0x7e07e07f, RZ ;  /* 0x7e07e07f07007827 */ /* 0x040fe200078e02ff */
[----:B------:R-:W-:-:S03]  /*0090*/  ISETP.GE.AND P0, PT, R7, 0x104, PT ;  /* 0x000001040700780c */ /* 0x000fc60003f06270 */
[----:B--2---:R-:W-:Y:S01]  /*00a0*/  IMAD.WIDE R4, R7, 0x4, R4 ;  /* 0x0000000407047825 */ /* 0x004fe200078e0204 */
[----:B------:R-:W-:-:S04]  /*00b0*/  SHF.R.U32.HI R3, RZ, 0x1f, R0 ;  /* 0x0000001fff037819 */ /* 0x000fc80000011600 */
[----:B------:R-:W-:Y:S02]  /*00c0*/  LEA.HI.SX32 R0, R0, R3, 0x1b ;  /* 0x0000000300007211 */ /* 0x000fe400078fdaff */
[----:B------:R-:W1:Y:S03]  /*00d0*/  LDC.64 R2, c[0x0][0x210] ;  /* 0x00008400ff027b82 */ /* 0x000e660000000a00 */
[----:B------:R-:W-:Y:S01]  /*00e0*/  IMAD R6, R0, -0x41, R7 ;  /* 0xffffffbf00067824 */ /* 0x000fe200078e0207 */
[----:B------:R-:W-:-:S03]  /*00f0*/  HFMA2.MMA R7, -RZ, RZ, 0, 0 ;  /* 0x00000000ff077435 */ /* 0x000fc600000001ff */
[----:B------:R-:W-:-:S05]  /*0100*/  VIADD R6, R6, 0xffffffc1 ;  /* 0xffffffc106067836 */ /* 0x000fca0000000000 */
[----:B------:R-:W-:-:S04]  /*0110*/  IABS R9, R6 ;  /* 0x0000000600097213 */ /* 0x000fc80000000000 */
[----:B------:R-:W-:-:S05]  /*0120*/  LEA R9, R0, -R9, 0x6 ;  /* 0x8000000900097211 */ /* 0x000fca00078e30ff */
[----:B-1----:R-:W-:Y:S01]  /*0130*/  IMAD.WIDE R2, R9, 0x4, R2 ;  /* 0x0000000409027825 */ /* 0x002fe200078e0202 */
[----:B------:R-:W-:Y:S06]  /*0140*/  @P0 BRA `(.L_x_1) ;  /* 0x0000000000040947 */ /* 0x000fec0003800000 */
[----:B------:R1:W5:Y:S02]  /*0150*/  LDG.E R7, desc[UR4][R2.64+0xfc] ;  /* 0x0000fc0402077981 */ /* 0x000364000c1e1900 */
.L_x_1:
[----:B------:R-:W-:Y:S05]  /*0160*/  BSYNC B0 ;  /* 0x0000000000007941 */ /* 0x000fea0003800000 */
.L_x_0:
[----:B------:R-:W-:Y:S05]  /*0170*/  @P0 EXIT ;  /* 0x000000000000094d */ /* 0x000fea0003800000 */
[----:B-----5:R-:W-:Y:S01]  /*0180*/  STG.E desc[UR4][R4.64], R7 ;  /* 0x0000000704007986 */ /* 0x020fe2000c101904 */
[----:B------:R-:W-:Y:S05]  /*0190*/  EXIT ;  /* 0x000000000000794d */ /* 0x000fea0003800000 */
.L_x_2:
[----:B------:R-:W-:-:S00]  /*01a0*/  BRA `(.L_x_2) ;  /* 0xfffffffc00fc7947 */ /* 0x000fc0000383ffff */
[----:B------:R-:W-:-:S00]  /*01b0*/  NOP ;  /* 0x0000000000007918 */ /* 0x000fc00000000000 */
        /* <DEDUP_REMOVED lines=12> */
.L_x_3:


//--------------------- .nv.constant0.triton_poi_fused_reflection_pad1d_27 --------------------------
	.section	.nv.constant0.triton_poi_fused_reflection_pad1d_27,"a",@progbits
	.sectionflags	@""
	.align	4
.nv.constant0.triton_poi_fused_reflection_pad1d_27:
	.zero		548
